	.headerflags	@"EF_CUDA_TEXMODE_UNIFIED EF_CUDA_64BIT_ADDRESS EF_CUDA_ACCELERATORS EF_CUDA_SM90 EF_CUDA_VIRTUAL_SM(EF_CUDA_SM90)"
	.elftype	@"ET_EXEC"


//--------------------- .nv.info                  --------------------------
	.section	.nv.info,"",@"SHT_CUDA_INFO"
	.align	4


	//----- nvinfo : EIATTR_REGCOUNT
	.align		4
        /*0000*/ 	.byte	0x04, 0x2f
        /*0002*/ 	.short	(.L_1 - .L_0)
	.align		4
.L_0:
        /*0004*/ 	.word	index@(triton_per_fused_mean_mul_sigmoid_20)
        /*0008*/ 	.word	0x0000000c


	//----- nvinfo : EIATTR_MIN_STACK_SIZE
	.align		4
.L_1:
        /*000c*/ 	.byte	0x04, 0x12
        /*000e*/ 	.short	(.L_3 - .L_2)
	.align		4
.L_2:
        /*0010*/ 	.word	index@(triton_per_fused_mean_mul_sigmoid_20)
        /*0014*/ 	.word	0x00000000


	//----- nvinfo : EIATTR_FRAME_SIZE
	.align		4
.L_3:
        /*0018*/ 	.byte	0x04, 0x11
        /*001a*/ 	.short	(.L_5 - .L_4)
	.align		4
.L_4:
        /*001c*/ 	.word	index@(triton_per_fused_mean_mul_sigmoid_20)
        /*0020*/ 	.word	0x00000000


	//----- nvinfo : EIATTR_MIN_STACK_SIZE
	.align		4
.L_5:
        /*0024*/ 	.byte	0x04, 0x12
        /*0026*/ 	.short	(.L_7 - .L_6)
	.align		4
.L_6:
        /*0028*/ 	.word	index@(triton_per_fused_mean_mul_sigmoid_20)
        /*002c*/ 	.word	0x00000000
.L_7:


//--------------------- .nv.info.triton_per_fused_mean_mul_sigmoid_20 --------------------------
	.section	.nv.info.triton_per_fused_mean_mul_sigmoid_20,"",@"SHT_CUDA_INFO"
	.sectionflags	@""
	.align	4


	//----- nvinfo : EIATTR_CUDA_API_VERSION
	.align		4
        /*0000*/ 	.byte	0x04, 0x37
        /*0002*/ 	.short	(.L_9 - .L_8)
.L_8:
        /*0004*/ 	.word	0x0000007c


	//----- nvinfo : EIATTR_KPARAM_INFO
	.align		4
.L_9:
        /*0008*/ 	.byte	0x04, 0x17
        /*000a*/ 	.short	(.L_11 - .L_10)
.L_10:
        /*000c*/ 	.word	0x00000000
        /*0010*/ 	.short	0x0003
        /*0012*/ 	.short	0x0014
        /*0014*/ 	.byte	0x00, 0xf0, 0x11, 0x00


	//----- nvinfo : EIATTR_KPARAM_INFO
	.align		4
.L_11:
        /*0018*/ 	.byte	0x04, 0x17
        /*001a*/ 	.short	(.L_13 - .L_12)
.L_12:
        /*001c*/ 	.word	0x00000000
        /*0020*/ 	.short	0x0002
        /*0022*/ 	.short	0x0010
        /*0024*/ 	.byte	0x00, 0xf0, 0x11, 0x00


	//----- nvinfo : EIATTR_KPARAM_INFO
	.align		4
.L_13:
        /*0028*/ 	.byte	0x04, 0x17
        /*002a*/ 	.short	(.L_15 - .L_14)
.L_14:
        /*002c*/ 	.word	0x00000000
        /*0030*/ 	.short	0x0001
        /*0032*/ 	.short	0x0008
        /*0034*/ 	.byte	0x00, 0xf4, 0x21, 0x00


	//----- nvinfo : EIATTR_KPARAM_INFO
	.align		4
.L_15:
        /*0038*/ 	.byte	0x04, 0x17
        /*003a*/ 	.short	(.L_17 - .L_16)
.L_16:
        /*003c*/ 	.word	0x00000000
        /*0040*/ 	.short	0x0000
        /*0042*/ 	.short	0x0000
        /*0044*/ 	.byte	0x00, 0xf4, 0x21, 0x00


	//----- nvinfo : EIATTR_SPARSE_MMA_MASK
	.align		4
.L_17:
        /*0048*/ 	.byte	0x03, 0x50
        /*004a*/ 	.short	0x0000


	//----- nvinfo : EIATTR_MAXREG_COUNT
	.align		4
        /*004c*/ 	.byte	0x03, 0x1b
        /*004e*/ 	.short	0x00ff


	//----- nvinfo : EIATTR_COOP_GROUP_MASK_REGIDS
	.align		4
        /*0050*/ 	.byte	0x04, 0x29
        /*0052*/ 	.short	(.L_19 - .L_18)


	//   ....[0]....
.L_18:
        /*0054*/ 	.word	0xffffffff


	//   ....[1]....
        /*0058*/ 	.word	0xffffffff


	//   ....[2]....
        /*005c*/ 	.word	0xffffffff


	//   ....[3]....
        /*0060*/ 	.word	0xffffffff


	//----- nvinfo : EIATTR_COOP_GROUP_INSTR_OFFSETS
	.align		4
.L_19:
        /*0064*/ 	.byte	0x04, 0x28
        /*0066*/ 	.short	(.L_21 - .L_20)


	//   ....[0]....
.L_20:
        /*0068*/ 	.word	0x00000220


	//   ....[1]....
        /*006c*/ 	.word	0x00000250


	//   ....[2]....
        /*0070*/ 	.word	0x00000270


	//   ....[3]....
        /*0074*/ 	.word	0x000002a0


	//----- nvinfo : EIATTR_EXIT_INSTR_OFFSETS
	.align		4
.L_21:
        /*0078*/ 	.byte	0x04, 0x1c
        /*007a*/ 	.short	(.L_23 - .L_22)


	//   ....[0]....
.L_22:
        /*007c*/ 	.word	0x000002d0


	//   ....[1]....
        /*0080*/ 	.word	0x00000300


	//----- nvinfo : EIATTR_REQNTID
	.align		4
.L_23:
        /*0084*/ 	.byte	0x04, 0x10
        /*0086*/ 	.short	(.L_25 - .L_24)
.L_24:
        /*0088*/ 	.word	0x00000040
        /*008c*/ 	.word	0x00000001
        /*0090*/ 	.word	0x00000001


	//----- nvinfo : EIATTR_CBANK_PARAM_SIZE
	.align		4
.L_25:
        /*0094*/ 	.byte	0x03, 0x19
        /*0096*/ 	.short	0x0018


	//----- nvinfo : EIATTR_PARAM_CBANK
	.align		4
        /*0098*/ 	.byte	0x04, 0x0a
        /*009a*/ 	.short	(.L_27 - .L_26)
	.align		4
.L_26:
        /*009c*/ 	.word	index@(.nv.constant0.triton_per_fused_mean_mul_sigmoid_20)
        /*00a0*/ 	.short	0x0210
        /*00a2*/ 	.short	0x0018


	//----- nvinfo : EIATTR_SW_WAR
	.align		4
.L_27:
        /*00a4*/ 	.byte	0x04, 0x36
        /*00a6*/ 	.short	(.L_29 - .L_28)
.L_28:
        /*00a8*/ 	.word	0x00000008
.L_29:


//--------------------- .nv.callgraph             --------------------------
	.section	.nv.callgraph,"",@"SHT_CUDA_CALLGRAPH"
	.align	4
	.sectionentsize	8
	.align		4
        /*0000*/ 	.word	0x00000000
	.align		4
        /*0004*/ 	.word	0xffffffff
	.align		4
        /*0008*/ 	.word	0x00000000
	.align		4
        /*000c*/ 	.word	0xfffffffe
	.align		4
        /*0010*/ 	.word	0x00000000
	.align		4
        /*0014*/ 	.word	0xfffffffd
	.align		4
        /*0018*/ 	.word	0x00000000
	.align		4
        /*001c*/ 	.word	0xfffffffc


//--------------------- .text.triton_per_fused_mean_mul_sigmoid_20 --------------------------
	.section	.text.triton_per_fused_mean_mul_sigmoid_20,"ax",@progbits
	.sectionflags	@"SHF_BARRIERS=1"
	.align	128
        .global         triton_per_fused_mean_mul_sigmoid_20
        .type           triton_per_fused_mean_mul_sigmoid_20,@function
        .size           triton_per_fused_mean_mul_sigmoid_20,(.L_x_1 - triton_per_fused_mean_mul_sigmoid_20)
        .other          triton_per_fused_mean_mul_sigmoid_20,@"STO_CUDA_ENTRY STV_DEFAULT"
triton_per_fused_mean_mul_sigmoid_20:
.text.triton_per_fused_mean_mul_sigmoid_20:
[----:B------:R-:W0:Y:S02]  /*0000*/  LDC R1, c[0x0][0x28] ;  /* 0x00000a00ff017b82 */ /* 0x000e240000000800 */
[----:B------:R-:W1:Y:S01]  /*0010*/  S2R R0, SR_CTAID.X ;  /* 0x0000000000007919 */ /* 0x000e620000002500 */
[----:B------:R-:W2:Y:S01]  /*0020*/  LDC.64 R2, c[0x0][0x218] ;  /* 0x00008600ff027b82 */ /* 0x000ea20000000a00 */
[----:B------:R-:W-:Y:S01]  /*0030*/  ULDC.64 UR4, c[0x0][0x208] ;  /* 0x0000820000047ab9 */ /* 0x000fe20000000a00 */
[----:B------:R-:W3:Y:S01]  /*0040*/  S2R R8, SR_TID.X ;  /* 0x0000000000087919 */ /* 0x000ee20000002100 */
[C---:B-1----:R-:W-:Y:S01]  /*0050*/  IMAD.HI R4, R0.reuse, 0x2aaaaaab, RZ ;  /* 0x2aaaaaab00047827 */ /* 0x042fe200078e02ff */
[----:B------:R-:W-:-:S04]  /*0060*/  ISETP.GE.AND P0, PT, R0, 0x600, PT ;  /* 0x000006000000780c */ /* 0x000fc80003f06270 */
[----:B------:R-:W-:-:S04]  /*0070*/  SHF.R.U32.HI R5, RZ, 0x1f, R4 ;  /* 0x0000001fff057819 */ /* 0x000fc80000011604 */
[----:B------:R-:W-:Y:S02]  /*0080*/  LEA.HI.SX32 R5, R4, R5, 0x1a ;  /* 0x0000000504057211 */ /* 0x000fe400078fd2ff */
[----:B---3--:R-:W-:-:S03]  /*0090*/  LOP3.LUT R4, R8, 0xf, RZ, 0xc0, !PT ;  /* 0x0000000f08047812 */ /* 0x008fc600078ec0ff */
[----:B------:R-:W-:-:S04]  /*00a0*/  IMAD R7, R5, -0x180, R0 ;  /* 0xfffffe8005077824 */ /* 0x000fc800078e0200 */
[----:B------:R-:W-:-:S04]  /*00b0*/  IMAD R4, R4, 0x180, R7 ;  /* 0x0000018004047824 */ /* 0x000fc800078e0207 */
[----:B------:R-:W-:Y:S01]  /*00c0*/  IMAD R5, R5, 0x1800, R4 ;  /* 0x0000180005057824 */ /* 0x000fe200078e0204 */
[----:B------:R-:W-:-:S03]  /*00d0*/  HFMA2.MMA R4, -RZ, RZ, 0, 0 ;  /* 0x00000000ff047435 */ /* 0x000fc600000001ff */
[----:B--2---:R-:W-:-:S07]  /*00e0*/  IMAD.WIDE R2, R5, 0x4, R2 ;  /* 0x0000000405027825 */ /* 0x004fce00078e0202 */
[----:B------:R1:W2:Y:S02]  /*00f0*/  @!P0 LDG.E R4, desc[UR4][R2.64] ;  /* 0x0000000402048981 */ /* 0x0002a4000c1e1900 */
[----:B-1----:R-:W-:Y:S01]  /*0100*/  MOV R3, 0x3e800000 ;  /* 0x3e80000000037802 */ /* 0x002fe20000000f00 */
[----:B------:R-:W-:Y:S01]  /*0110*/  BAR.SYNC.DEFER_BLOCKING 0x0 ;  /* 0x0000000000007b1d */ /* 0x000fe20000010000 */
[----:B--2---:R-:W-:-:S05]  /*0120*/  SEL R4, R4, RZ, !P0 ;  /* 0x000000ff04047207 */ /* 0x004fca0004000000 */
[----:B------:R-:W-:-:S04]  /*0130*/  FADD R5, RZ, -R4 ;  /* 0x80000004ff057221 */ /* 0x000fc80000000000 */
[----:B------:R-:W-:-:S05]  /*0140*/  FMUL R5, R5, 1.4426950216293334961 ;  /* 0x3fb8aa3b05057820 */ /* 0x000fca0000400000 */
[----:B------:R-:W-:-:S13]  /*0150*/  FSETP.GEU.AND P1, PT, R5, -126, PT ;  /* 0xc2fc00000500780b */ /* 0x000fda0003f2e000 */
[----:B------:R-:W-:-:S04]  /*0160*/  @!P1 FMUL R5, R5, 0.5 ;  /* 0x3f00000005059820 */ /* 0x000fc80000400000 */
[----:B------:R-:W1:Y:S02]  /*0170*/  MUFU.EX2 R6, R5 ;  /* 0x0000000500067308 */ /* 0x000e640000000800 */
[----:B-1----:R-:W-:-:S04]  /*0180*/  @!P1 FMUL R6, R6, R6 ;  /* 0x0000000606069220 */ /* 0x002fc80000400000 */
[----:B------:R-:W-:-:S05]  /*0190*/  FADD R6, R6, 1 ;  /* 0x3f80000006067421 */ /* 0x000fca0000000000 */
[----:B------:R-:W-:-:S04]  /*01a0*/  FSETP.GT.AND P1, PT, R6, 8.50705917302346158658e+37, PT ;  /* 0x7e8000000600780b */ /* 0x000fc80003f24000 */
[----:B------:R-:W-:-:S09]  /*01b0*/  FSEL R3, R3, 1, P1 ;  /* 0x3f80000003037808 */ /* 0x000fd20000800000 */
[----:B------:R-:W-:-:S06]  /*01c0*/  @P1 FMUL R6, R6, 0.25 ;  /* 0x3e80000006061820 */ /* 0x000fcc0000400000 */
[----:B------:R-:W1:Y:S02]  /*01d0*/  MUFU.RCP R6, R6 ;  /* 0x0000000600067308 */ /* 0x000e640000001000 */
[----:B-1----:R-:W-:-:S04]  /*01e0*/  FMUL R3, R6, R3 ;  /* 0x0000000306037220 */ /* 0x002fc80000400000 */
[----:B------:R-:W-:-:S05]  /*01f0*/  FMUL R3, R4, R3 ;  /* 0x0000000304037220 */ /* 0x000fca0000400000 */
[----:B------:R-:W-:Y:S02]  /*0200*/  FSEL R4, R3, RZ, !P0 ;  /* 0x000000ff03047208 */ /* 0x000fe40004000000 */
[----:B------:R-:W-:-:S03]  /*0210*/  LOP3.LUT P0, RZ, R8, 0x3f, RZ, 0xc0, !PT ;  /* 0x0000003f08ff7812 */ /* 0x000fc6000780c0ff */
[----:B------:R-:W1:Y:S01]  /*0220*/  SHFL.BFLY PT, R3, R4, 0x8, 0x1f ;  /* 0x0d001f0004037f89 */ /* 0x000e6200000e0000 */
[----:B------:R-:W-:Y:S01]  /*0230*/  ISETP.LT.AND P0, PT, R0, 0x600, !P0 ;  /* 0x000006000000780c */ /* 0x000fe20004701270 */
[----:B-1----:R-:W-:-:S05]  /*0240*/  FADD R5, R4, R3 ;  /* 0x0000000304057221 */ /* 0x002fca0000000000 */
[----:B------:R-:W1:Y:S02]  /*0250*/  SHFL.BFLY PT, R2, R5, 0x4, 0x1f ;  /* 0x0c801f0005027f89 */ /* 0x000e6400000e0000 */
[----:B-1----:R-:W-:-:S05]  /*0260*/  FADD R7, R5, R2 ;  /* 0x0000000205077221 */ /* 0x002fca0000000000 */
[----:B------:R-:W1:Y:S02]  /*0270*/  SHFL.BFLY PT, R2, R7, 0x2, 0x1f ;  /* 0x0c401f0007027f89 */ /* 0x000e6400000e0000 */
[----:B-1----:R-:W-:Y:S02]  /*0280*/  FADD R6, R7, R2 ;  /* 0x0000000207067221 */ /* 0x002fe40000000000 */
[----:B------:R-:W1:Y:S03]  /*0290*/  LDC.64 R2, c[0x0][0x210] ;  /* 0x00008400ff027b82 */ /* 0x000e660000000a00 */
[----:B------:R-:W2:Y:S01]  /*02a0*/  SHFL.BFLY PT, R9, R6, 0x1, 0x1f ;  /* 0x0c201f0006097f89 */ /* 0x000ea200000e0000 */
[----:B-1----:R-:W-:-:S04]  /*02b0*/  IMAD.WIDE R2, R0, 0x4, R2 ;  /* 0x0000000400027825 */ /* 0x002fc800078e0202 */
[----:B--2---:R-:W-:Y:S01]  /*02c0*/  FADD R9, R6, R9 ;  /* 0x0000000906097221 */ /* 0x004fe20000000000 */
[----:B------:R-:W-:Y:S06]  /*02d0*/  @!P0 EXIT ;  /* 0x000000000000894d */ /* 0x000fec0003800000 */
[----:B------:R-:W-:-:S05]  /*02e0*/  FMUL R9, R9, 0.0625 ;  /* 0x3d80000009097820 */ /* 0x000fca0000400000 */
[----:B------:R-:W-:Y:S01]  /*02f0*/  STG.E desc[UR4][R2.64], R9 ;  /* 0x0000000902007986 */ /* 0x000fe2000c101904 */
[----:B------:R-:W-:Y:S05]  /*0300*/  EXIT ;  /* 0x000000000000794d */ /* 0x000fea0003800000 */
.L_x_0:
[----:B------:R-:W-:-:S00]  /*0310*/  BRA `(.L_x_0) ;  /* 0xfffffffc00fc7947 */ /* 0x000fc0000383ffff */
[----:B------:R-:W-:-:S00]  /*0320*/  NOP ;  /* 0x0000000000007918 */ /* 0x000fc00000000000 */
        /* <DEDUP_REMOVED lines=13> */
.L_x_1:


//--------------------- .nv.constant0.triton_per_fused_mean_mul_sigmoid_20 --------------------------
	.section	.nv.constant0.triton_per_fused_mean_mul_sigmoid_20,"a",@progbits
	.sectionflags	@""
	.align	4
.nv.constant0.triton_per_fused_mean_mul_sigmoid_20:
	.zero		552
